//
// Generated by NVIDIA NVVM Compiler
//
// Compiler Build ID: CL-36424714
// Cuda compilation tools, release 13.0, V13.0.88
// Based on NVVM 20.0.0
//

.version 9.0
.target sm_100
.address_size 64

	// .globl	_Z12simpleKernelPii

.visible .entry _Z12simpleKernelPii(
	.param .u64 .ptr .align 1 _Z12simpleKernelPii_param_0,
	.param .u32 _Z12simpleKernelPii_param_1
)
{
	.reg .pred 	%p<3>;
	.reg .b32 	%r<8>;
	.reg .b64 	%rd<11>;

	ld.param.u64 	%rd3, [_Z12simpleKernelPii_param_0];
	ld.param.u32 	%r1, [_Z12simpleKernelPii_param_1];
	// begin inline asm
	mov.u64 	%rd4, %clock64;
	// end inline asm
	// begin inline asm
	mov.u64 	%rd5, %clock64;
	// end inline asm
	sub.s64 	%rd6, %rd5, %rd4;
	setp.gt.s64 	%p1, %rd6, 99999999;
	@%p1 bra 	$L__BB0_3;
	cvta.to.global.u64 	%rd7, %rd3;
	mov.u32 	%r2, %tid.x;
	mov.u32 	%r3, %ntid.x;
	mov.u32 	%r4, %ctaid.x;
	mad.lo.s32 	%r5, %r4, %r3, %r2;
	mul.wide.s32 	%rd8, %r5, 4;
	add.s64 	%rd2, %rd7, %rd8;
$L__BB0_2:
	ld.global.u32 	%r6, [%rd2];
	add.s32 	%r7, %r6, %r1;
	st.global.u32 	[%rd2], %r7;
	// begin inline asm
	mov.u64 	%rd9, %clock64;
	// end inline asm
	sub.s64 	%rd10, %rd9, %rd4;
	setp.lt.s64 	%p2, %rd10, 100000000;
	@%p2 bra 	$L__BB0_2;
$L__BB0_3:
	ret;

}


// ===== COMPILED SASS (sm_100) =====

	.target	sm_100

	.elftype	@"ET_EXEC"


//--------------------- .note.nv.tkinfo           --------------------------
	.section	.note.nv.tkinfo,"",@"SHT_NOTE"
	.sectionflags	@"SHF_NOTE_NV_TKINFO"
	.tkinfo
        /*0018*/ 	.word	0x00000002
        /*0030*/ 	.string	""
        /*0030*/ 	.string	"ptxas"
        /*0030*/ 	.string	"Cuda compilation tools, release 13.0, V13.0.88"
        /*0030*/ 	.string	"Build cuda_13.0.r13.0/compiler.36424714_0"
        /*0030*/ 	.string	"-arch sm_100 -m 64 "



//--------------------- .note.nv.cuinfo           --------------------------
	.section	.note.nv.cuinfo,"",@"SHT_NOTE"
	.sectionflags	@"SHF_NOTE_NV_CUINFO"
        /*0018*/ 	.short	0x0002
        /*001a*/ 	.short	0x0064
        /*001c*/ 	.short	0x0082
	.zero		2


//--------------------- .nv.info                  --------------------------
	.section	.nv.info,"",@"SHT_CUDA_INFO"
	.align	4


	//----- nvinfo : EIATTR_REGCOUNT
	.align		4
        /*0000*/ 	.byte	0x04, 0x2f
        /*0002*/ 	.short	(.L_1 - .L_0)
	.align		4
.L_0:
        /*0004*/ 	.word	index@(_Z12simpleKernelPii)
        /*0008*/ 	.word	0x0000000a


	//----- nvinfo : EIATTR_FRAME_SIZE
	.align		4
.L_1:
        /*000c*/ 	.byte	0x04, 0x11
        /*000e*/ 	.short	(.L_3 - .L_2)
	.align		4
.L_2:
        /*0010*/ 	.word	index@(_Z12simpleKernelPii)
        /*0014*/ 	.word	0x00000000


	//----- nvinfo : EIATTR_MIN_STACK_SIZE
	.align		4
.L_3:
        /*0018*/ 	.byte	0x04, 0x12
        /*001a*/ 	.short	(.L_5 - .L_4)
	.align		4
.L_4:
        /*001c*/ 	.word	index@(_Z12simpleKernelPii)
        /*0020*/ 	.word	0x00000000
.L_5:


//--------------------- .nv.compat                --------------------------
	.section	.nv.compat,"",@"SHT_CUDA_COMPAT_INFO"
	.align	4
        /*0000*/ 	.byte	0x02, 0x09, 0x00, 0x00, 0x02, 0x02, 0x01, 0x00, 0x02, 0x05, 0x05, 0x00, 0x03, 0x07, 0x01, 0x01
        /*0010*/ 	.byte	0x02, 0x03, 0x00, 0x00, 0x02, 0x06, 0x01, 0x00, 0x04, 0x0b, 0x08, 0x00, 0x09, 0x00, 0x00, 0x00
        /*0020*/ 	.byte	0x00, 0x00, 0x00, 0x00


//--------------------- .nv.info._Z12simpleKernelPii --------------------------
	.section	.nv.info._Z12simpleKernelPii,"",@"SHT_CUDA_INFO"
	.sectionflags	@""
	.align	4


	//----- nvinfo : EIATTR_CUDA_API_VERSION
	.align		4
        /*0000*/ 	.byte	0x04, 0x37
        /*0002*/ 	.short	(.L_7 - .L_6)
.L_6:
        /*0004*/ 	.word	0x00000082


	//----- nvinfo : EIATTR_KPARAM_INFO
	.align		4
.L_7:
        /*0008*/ 	.byte	0x04, 0x17
        /*000a*/ 	.short	(.L_9 - .L_8)
.L_8:
        /*000c*/ 	.word	0x00000000
        /*0010*/ 	.short	0x0001
        /*0012*/ 	.short	0x0008
        /*0014*/ 	.byte	0x00, 0xf0, 0x11, 0x00


	//----- nvinfo : EIATTR_KPARAM_INFO
	.align		4
.L_9:
        /*0018*/ 	.byte	0x04, 0x17
        /*001a*/ 	.short	(.L_11 - .L_10)
.L_10:
        /*001c*/ 	.word	0x00000000
        /*0020*/ 	.short	0x0000
        /*0022*/ 	.short	0x0000
        /*0024*/ 	.byte	0x00, 0xf5, 0x21, 0x00


	//----- nvinfo : EIATTR_SPARSE_MMA_MASK
	.align		4
.L_11:
        /*0028*/ 	.byte	0x03, 0x50
        /*002a*/ 	.short	0x0000


	//----- nvinfo : EIATTR_MAXREG_COUNT
	.align		4
        /*002c*/ 	.byte	0x03, 0x1b
        /*002e*/ 	.short	0x00ff


	//----- nvinfo : EIATTR_MERCURY_ISA_VERSION
	.align		4
        /*0030*/ 	.byte	0x03, 0x5f
        /*0032*/ 	.short	0x0101


	//----- nvinfo : EIATTR_VRC_CTA_INIT_COUNT
	.align		4
        /*0034*/ 	.byte	0x02, 0x4a
	.zero		1
	.zero		1


	//----- nvinfo : EIATTR_EXIT_INSTR_OFFSETS
	.align		4
        /*0038*/ 	.byte	0x04, 0x1c
        /*003a*/ 	.short	(.L_13 - .L_12)


	//   ....[0]....
.L_12:
        /*003c*/ 	.word	0x00000070


	//   ....[1]....
        /*0040*/ 	.word	0x00000190


	//----- nvinfo : EIATTR_CBANK_PARAM_SIZE
	.align		4
.L_13:
        /*0044*/ 	.byte	0x03, 0x19
        /*0046*/ 	.short	0x000c


	//----- nvinfo : EIATTR_PARAM_CBANK
	.align		4
        /*0048*/ 	.byte	0x04, 0x0a
        /*004a*/ 	.short	(.L_15 - .L_14)
	.align		4
.L_14:
        /*004c*/ 	.word	index@(.nv.constant0._Z12simpleKernelPii)
        /*0050*/ 	.short	0x0380
        /*0052*/ 	.short	0x000c


	//----- nvinfo : EIATTR_SW_WAR
	.align		4
.L_15:
        /*0054*/ 	.byte	0x04, 0x36
        /*0056*/ 	.short	(.L_17 - .L_16)
.L_16:
        /*0058*/ 	.word	0x00000008
.L_17:


//--------------------- .nv.callgraph             --------------------------
	.section	.nv.callgraph,"",@"SHT_CUDA_CALLGRAPH"
	.align	4
	.sectionentsize	8
	.align		4
        /*0000*/ 	.word	0x00000000
	.align		4
        /*0004*/ 	.word	0xffffffff
	.align		4
        /*0008*/ 	.word	0x00000000
	.align		4
        /*000c*/ 	.word	0xfffffffe
	.align		4
        /*0010*/ 	.word	0x00000000
	.align		4
        /*0014*/ 	.word	0xfffffffd
	.align		4
        /*0018*/ 	.word	0x00000000
	.align		4
        /*001c*/ 	.word	0xfffffffc


//--------------------- .text._Z12simpleKernelPii --------------------------
	.section	.text._Z12simpleKernelPii,"ax",@progbits
	.align	128
        .global         _Z12simpleKernelPii
        .type           _Z12simpleKernelPii,@function
        .size           _Z12simpleKernelPii,(.L_x_2 - _Z12simpleKernelPii)
        .other          _Z12simpleKernelPii,@"STO_CUDA_ENTRY STV_DEFAULT"
_Z12simpleKernelPii:
.text._Z12simpleKernelPii:
[----:B------:R-:W-:Y:S01]  /*0000*/  LDC R1, c[0x0][0x37c] ;  /* 0x0000df00ff017b82 */ /* 0x000fe20000000800 */
[----:B------:R-:W-:Y:S02]  /*0010*/  CS2R R4, SR_CLOCKLO ;  /* 0x0000000000047805 */ /* 0x000fe40000015000 */
[----:B------:R-:W-:-:S06]  /*0020*/  CS2R R2, SR_CLOCKLO ;  /* 0x0000000000027805 */ /* 0x000fcc0000015000 */
[----:B------:R-:W-:-:S05]  /*0030*/  IADD3 R0, P0, PT, -R4, R2, RZ ;  /* 0x0000000204007210 */ /* 0x000fca0007f1e1ff */
[----:B------:R-:W-:Y:S01]  /*0040*/  IMAD.X R2, R3, 0x1, ~R5, P0 ;  /* 0x0000000103027824 */ /* 0x000fe200000e0e05 */
[----:B------:R-:W-:-:S04]  /*0050*/  ISETP.GT.U32.AND P0, PT, R0, 0x5f5e0ff, PT ;  /* 0x05f5e0ff0000780c */ /* 0x000fc80003f04070 */
[----:B------:R-:W-:-:S13]  /*0060*/  ISETP.GT.AND.EX P0, PT, R2, RZ, PT, P0 ;  /* 0x000000ff0200720c */ /* 0x000fda0003f04300 */
[----:B------:R-:W-:Y:S05]  /*0070*/  @P0 EXIT ;  /* 0x000000000000094d */ /* 0x000fea0003800000 */
[----:B------:R-:W0:Y:S01]  /*0080*/  S2R R7, SR_TID.X ;  /* 0x0000000000077919 */ /* 0x000e220000002100 */
[----:B------:R-:W1:Y:S01]  /*0090*/  LDC.64 R2, c[0x0][0x380] ;  /* 0x0000e000ff027b82 */ /* 0x000e620000000a00 */
[----:B------:R-:W0:Y:S01]  /*00a0*/  LDCU UR4, c[0x0][0x360] ;  /* 0x00006c00ff0477ac */ /* 0x000e220008000800 */
[----:B------:R-:W0:Y:S01]  /*00b0*/  S2R R0, SR_CTAID.X ;  /* 0x0000000000007919 */ /* 0x000e220000002500 */
[----:B------:R-:W2:Y:S01]  /*00c0*/  LDCU.64 UR6, c[0x0][0x358] ;  /* 0x00006b00ff0677ac */ /* 0x000ea20008000a00 */
[----:B------:R-:W3:Y:S01]  /*00d0*/  LDCU UR5, c[0x0][0x388] ;  /* 0x00007100ff0577ac */ /* 0x000ee20008000800 */
[----:B0-----:R-:W-:-:S04]  /*00e0*/  IMAD R7, R0, UR4, R7 ;  /* 0x0000000400077c24 */ /* 0x001fc8000f8e0207 */
[----:B-123--:R-:W-:-:S07]  /*00f0*/  IMAD.WIDE R2, R7, 0x4, R2 ;  /* 0x0000000407027825 */ /* 0x00efce00078e0202 */
.L_x_0:
[----:B------:R-:W2:Y:S02]  /*0100*/  LDG.E R0, desc[UR6][R2.64] ;  /* 0x0000000602007981 */ /* 0x000ea4000c1e1900 */
[----:B--2---:R-:W-:-:S05]  /*0110*/  VIADD R7, R0, UR5 ;  /* 0x0000000500077c36 */ /* 0x004fca0008000000 */
[----:B------:R0:W-:Y:S02]  /*0120*/  STG.E desc[UR6][R2.64], R7 ;  /* 0x0000000702007986 */ /* 0x0001e4000c101906 */
[----:B0-----:R-:W-:-:S06]  /*0130*/  CS2R R6, SR_CLOCKLO ;  /* 0x0000000000067805 */ /* 0x001fcc0000015000 */
[----:B------:R-:W-:-:S05]  /*0140*/  IADD3 R0, P0, PT, -R4, R6, RZ ;  /* 0x0000000604007210 */ /* 0x000fca0007f1e1ff */
[----:B------:R-:W-:Y:S01]  /*0150*/  IMAD.X R6, R7, 0x1, ~R5, P0 ;  /* 0x0000000107067824 */ /* 0x000fe200000e0e05 */
[----:B------:R-:W-:-:S04]  /*0160*/  ISETP.GE.U32.AND P0, PT, R0, 0x5f5e100, PT ;  /* 0x05f5e1000000780c */ /* 0x000fc80003f06070 */
[----:B------:R-:W-:-:S13]  /*0170*/  ISETP.GE.AND.EX P0, PT, R6, RZ, PT, P0 ;  /* 0x000000ff0600720c */ /* 0x000fda0003f06300 */
[----:B------:R-:W-:Y:S05]  /*0180*/  @!P0 BRA `(.L_x_0) ;  /* 0xfffffffc00dc8947 */ /* 0x000fea000383ffff */
[----:B------:R-:W-:Y:S05]  /*0190*/  EXIT ;  /* 0x000000000000794d */ /* 0x000fea0003800000 */
.L_x_1:
[----:B------:R-:W-:-:S00]  /*01a0*/  BRA `(.L_x_1) ;  /* 0xfffffffc00fc7947 */ /* 0x000fc0000383ffff */
[----:B------:R-:W-:-:S00]  /*01b0*/  NOP ;  /* 0x0000000000007918 */ /* 0x000fc00000000000 */
        /* <DEDUP_REMOVED lines=12> */
.L_x_2:


//--------------------- .nv.shared.reserved.0     --------------------------
	.section	.nv.shared.reserved.0,"aw",@nobits
	.weak		__nv_reservedSMEM_offset_0_alias
	.size		__nv_reservedSMEM_offset_0_alias, 0, 64
	.other		__nv_reservedSMEM_offset_0_alias,@"STO_CUDA_RESERVED_SHARED STV_DEFAULT"
__nv_reservedSMEM_offset_0_alias:
	.zero		0
	.zero		64


//--------------------- .nv.constant0._Z12simpleKernelPii --------------------------
	.section	.nv.constant0._Z12simpleKernelPii,"a",@progbits
	.sectionflags	@""
	.align	4
.nv.constant0._Z12simpleKernelPii:
	.zero		908


//--------------------- SYMBOLS --------------------------

	.type		.nv.reservedSmem.offset0,@object
	.size		.nv.reservedSmem.offset0,0x4
